//
// Generated by NVIDIA NVVM Compiler
//
// Compiler Build ID: CL-36424714
// Cuda compilation tools, release 13.0, V13.0.88
// Based on NVVM 20.0.0
//

.version 9.0
.target sm_100
.address_size 64

	// .globl	_Z11tanh_kernelPKfPfii

.visible .entry _Z11tanh_kernelPKfPfii(
	.param .u64 .ptr .align 1 _Z11tanh_kernelPKfPfii_param_0,
	.param .u64 .ptr .align 1 _Z11tanh_kernelPKfPfii_param_1,
	.param .u32 _Z11tanh_kernelPKfPfii_param_2,
	.param .u32 _Z11tanh_kernelPKfPfii_param_3
)
{
	.reg .pred 	%p<4>;
	.reg .b32 	%r<12>;
	.reg .b32 	%f<9>;
	.reg .b64 	%rd<8>;

	ld.param.u64 	%rd1, [_Z11tanh_kernelPKfPfii_param_0];
	ld.param.u64 	%rd2, [_Z11tanh_kernelPKfPfii_param_1];
	ld.param.u32 	%r4, [_Z11tanh_kernelPKfPfii_param_2];
	ld.param.u32 	%r3, [_Z11tanh_kernelPKfPfii_param_3];
	mov.u32 	%r5, %ctaid.y;
	mov.u32 	%r6, %ntid.y;
	mov.u32 	%r7, %tid.y;
	mad.lo.s32 	%r1, %r5, %r6, %r7;
	mov.u32 	%r8, %ctaid.x;
	mov.u32 	%r9, %ntid.x;
	mov.u32 	%r10, %tid.x;
	mad.lo.s32 	%r2, %r8, %r9, %r10;
	setp.ge.s32 	%p1, %r1, %r4;
	setp.ge.s32 	%p2, %r2, %r3;
	or.pred  	%p3, %p1, %p2;
	@%p3 bra 	$L__BB0_2;
	cvta.to.global.u64 	%rd3, %rd1;
	cvta.to.global.u64 	%rd4, %rd2;
	mad.lo.s32 	%r11, %r3, %r1, %r2;
	mul.wide.s32 	%rd5, %r11, 4;
	add.s64 	%rd6, %rd3, %rd5;
	ld.global.f32 	%f1, [%rd6];
	mul.f32 	%f2, %f1, 0f3FB8AA3B;
	ex2.approx.f32 	%f3, %f2;
	mul.f32 	%f4, %f1, 0fBFB8AA3B;
	ex2.approx.f32 	%f5, %f4;
	sub.f32 	%f6, %f3, %f5;
	add.f32 	%f7, %f3, %f5;
	div.rn.f32 	%f8, %f6, %f7;
	add.s64 	%rd7, %rd4, %rd5;
	st.global.f32 	[%rd7], %f8;
$L__BB0_2:
	ret;

}


// ===== COMPILED SASS (sm_100) =====

	.target	sm_100

	.elftype	@"ET_EXEC"


//--------------------- .note.nv.tkinfo           --------------------------
	.section	.note.nv.tkinfo,"",@"SHT_NOTE"
	.sectionflags	@"SHF_NOTE_NV_TKINFO"
	.tkinfo
        /*0018*/ 	.word	0x00000002
        /*0030*/ 	.string	""
        /*0030*/ 	.string	"ptxas"
        /*0030*/ 	.string	"Cuda compilation tools, release 13.0, V13.0.88"
        /*0030*/ 	.string	"Build cuda_13.0.r13.0/compiler.36424714_0"
        /*0030*/ 	.string	"-arch sm_100 -m 64 "



//--------------------- .note.nv.cuinfo           --------------------------
	.section	.note.nv.cuinfo,"",@"SHT_NOTE"
	.sectionflags	@"SHF_NOTE_NV_CUINFO"
        /*0018*/ 	.short	0x0002
        /*001a*/ 	.short	0x0064
        /*001c*/ 	.short	0x0082
	.zero		2


//--------------------- .nv.info                  --------------------------
	.section	.nv.info,"",@"SHT_CUDA_INFO"
	.align	4


	//----- nvinfo : EIATTR_REGCOUNT
	.align		4
        /*0000*/ 	.byte	0x04, 0x2f
        /*0002*/ 	.short	(.L_1 - .L_0)
	.align		4
.L_0:
        /*0004*/ 	.word	index@(_Z11tanh_kernelPKfPfii)
        /*0008*/ 	.word	0x00000010


	//----- nvinfo : EIATTR_FRAME_SIZE
	.align		4
.L_1:
        /*000c*/ 	.byte	0x04, 0x11
        /*000e*/ 	.short	(.L_3 - .L_2)
	.align		4
.L_2:
        /*0010*/ 	.word	index@($__internal_0_$__cuda_sm3x_div_rn_noftz_f32_slowpath)
        /*0014*/ 	.word	0x00000000


	//----- nvinfo : EIATTR_FRAME_SIZE
	.align		4
.L_3:
        /*0018*/ 	.byte	0x04, 0x11
        /*001a*/ 	.short	(.L_5 - .L_4)
	.align		4
.L_4:
        /*001c*/ 	.word	index@(_Z11tanh_kernelPKfPfii)
        /*0020*/ 	.word	0x00000000


	//----- nvinfo : EIATTR_MIN_STACK_SIZE
	.align		4
.L_5:
        /*0024*/ 	.byte	0x04, 0x12
        /*0026*/ 	.short	(.L_7 - .L_6)
	.align		4
.L_6:
        /*0028*/ 	.word	index@(_Z11tanh_kernelPKfPfii)
        /*002c*/ 	.word	0x00000000
.L_7:


//--------------------- .nv.compat                --------------------------
	.section	.nv.compat,"",@"SHT_CUDA_COMPAT_INFO"
	.align	4
        /*0000*/ 	.byte	0x02, 0x09, 0x00, 0x00, 0x02, 0x02, 0x01, 0x00, 0x02, 0x05, 0x05, 0x00, 0x03, 0x07, 0x01, 0x01
        /*0010*/ 	.byte	0x02, 0x03, 0x00, 0x00, 0x02, 0x06, 0x01, 0x00, 0x04, 0x0b, 0x08, 0x00, 0x01, 0x00, 0x00, 0x00
        /*0020*/ 	.byte	0x00, 0x00, 0x00, 0x00


//--------------------- .nv.info._Z11tanh_kernelPKfPfii --------------------------
	.section	.nv.info._Z11tanh_kernelPKfPfii,"",@"SHT_CUDA_INFO"
	.sectionflags	@""
	.align	4


	//----- nvinfo : EIATTR_CUDA_API_VERSION
	.align		4
        /*0000*/ 	.byte	0x04, 0x37
        /*0002*/ 	.short	(.L_9 - .L_8)
.L_8:
        /*0004*/ 	.word	0x00000082


	//----- nvinfo : EIATTR_KPARAM_INFO
	.align		4
.L_9:
        /*0008*/ 	.byte	0x04, 0x17
        /*000a*/ 	.short	(.L_11 - .L_10)
.L_10:
        /*000c*/ 	.word	0x00000000
        /*0010*/ 	.short	0x0003
        /*0012*/ 	.short	0x0014
        /*0014*/ 	.byte	0x00, 0xf0, 0x11, 0x00


	//----- nvinfo : EIATTR_KPARAM_INFO
	.align		4
.L_11:
        /*0018*/ 	.byte	0x04, 0x17
        /*001a*/ 	.short	(.L_13 - .L_12)
.L_12:
        /*001c*/ 	.word	0x00000000
        /*0020*/ 	.short	0x0002
        /*0022*/ 	.short	0x0010
        /*0024*/ 	.byte	0x00, 0xf0, 0x11, 0x00


	//----- nvinfo : EIATTR_KPARAM_INFO
	.align		4
.L_13:
        /*0028*/ 	.byte	0x04, 0x17
        /*002a*/ 	.short	(.L_15 - .L_14)
.L_14:
        /*002c*/ 	.word	0x00000000
        /*0030*/ 	.short	0x0001
        /*0032*/ 	.short	0x0008
        /*0034*/ 	.byte	0x00, 0xf5, 0x21, 0x00


	//----- nvinfo : EIATTR_KPARAM_INFO
	.align		4
.L_15:
        /*0038*/ 	.byte	0x04, 0x17
        /*003a*/ 	.short	(.L_17 - .L_16)
.L_16:
        /*003c*/ 	.word	0x00000000
        /*0040*/ 	.short	0x0000
        /*0042*/ 	.short	0x0000
        /*0044*/ 	.byte	0x00, 0xf5, 0x21, 0x00


	//----- nvinfo : EIATTR_SPARSE_MMA_MASK
	.align		4
.L_17:
        /*0048*/ 	.byte	0x03, 0x50
        /*004a*/ 	.short	0x0000


	//----- nvinfo : EIATTR_MAXREG_COUNT
	.align		4
        /*004c*/ 	.byte	0x03, 0x1b
        /*004e*/ 	.short	0x00ff


	//----- nvinfo : EIATTR_MERCURY_ISA_VERSION
	.align		4
        /*0050*/ 	.byte	0x03, 0x5f
        /*0052*/ 	.short	0x0101


	//----- nvinfo : EIATTR_VRC_CTA_INIT_COUNT
	.align		4
        /*0054*/ 	.byte	0x02, 0x4a
	.zero		1
	.zero		1


	//----- nvinfo : EIATTR_EXIT_INSTR_OFFSETS
	.align		4
        /*0058*/ 	.byte	0x04, 0x1c
        /*005a*/ 	.short	(.L_19 - .L_18)


	//   ....[0]....
.L_18:
        /*005c*/ 	.word	0x000000c0


	//   ....[1]....
        /*0060*/ 	.word	0x000002e0


	//----- nvinfo : EIATTR_CRS_STACK_SIZE
	.align		4
.L_19:
        /*0064*/ 	.byte	0x04, 0x1e
        /*0066*/ 	.short	(.L_21 - .L_20)
.L_20:
        /*0068*/ 	.word	0x00000000


	//----- nvinfo : EIATTR_CBANK_PARAM_SIZE
	.align		4
.L_21:
        /*006c*/ 	.byte	0x03, 0x19
        /*006e*/ 	.short	0x0018


	//----- nvinfo : EIATTR_PARAM_CBANK
	.align		4
        /*0070*/ 	.byte	0x04, 0x0a
        /*0072*/ 	.short	(.L_23 - .L_22)
	.align		4
.L_22:
        /*0074*/ 	.word	index@(.nv.constant0._Z11tanh_kernelPKfPfii)
        /*0078*/ 	.short	0x0380
        /*007a*/ 	.short	0x0018


	//----- nvinfo : EIATTR_SW_WAR
	.align		4
.L_23:
        /*007c*/ 	.byte	0x04, 0x36
        /*007e*/ 	.short	(.L_25 - .L_24)
.L_24:
        /*0080*/ 	.word	0x00000008
.L_25:


//--------------------- .nv.callgraph             --------------------------
	.section	.nv.callgraph,"",@"SHT_CUDA_CALLGRAPH"
	.align	4
	.sectionentsize	8
	.align		4
        /*0000*/ 	.word	0x00000000
	.align		4
        /*0004*/ 	.word	0xffffffff
	.align		4
        /*0008*/ 	.word	0x00000000
	.align		4
        /*000c*/ 	.word	0xfffffffe
	.align		4
        /*0010*/ 	.word	0x00000000
	.align		4
        /*0014*/ 	.word	0xfffffffd
	.align		4
        /*0018*/ 	.word	0x00000000
	.align		4
        /*001c*/ 	.word	0xfffffffc


//--------------------- .text._Z11tanh_kernelPKfPfii --------------------------
	.section	.text._Z11tanh_kernelPKfPfii,"ax",@progbits
	.align	128
        .global         _Z11tanh_kernelPKfPfii
        .type           _Z11tanh_kernelPKfPfii,@function
        .size           _Z11tanh_kernelPKfPfii,(.L_x_14 - _Z11tanh_kernelPKfPfii)
        .other          _Z11tanh_kernelPKfPfii,@"STO_CUDA_ENTRY STV_DEFAULT"
_Z11tanh_kernelPKfPfii:
.text._Z11tanh_kernelPKfPfii:
[----:B------:R-:W-:Y:S01]  /*0000*/  LDC R1, c[0x0][0x37c] ;  /* 0x0000df00ff017b82 */ /* 0x000fe20000000800 */
[----:B------:R-:W0:Y:S07]  /*0010*/  S2R R0, SR_TID.X ;  /* 0x0000000000007919 */ /* 0x000e2e0000002100 */
[----:B------:R-:W1:Y:S01]  /*0020*/  LDC R2, c[0x0][0x364] ;  /* 0x0000d900ff027b82 */ /* 0x000e620000000800 */
[----:B------:R-:W2:Y:S01]  /*0030*/  LDCU.64 UR6, c[0x0][0x390] ;  /* 0x00007200ff0677ac */ /* 0x000ea20008000a00 */
[----:B------:R-:W1:Y:S06]  /*0040*/  S2R R5, SR_TID.Y ;  /* 0x0000000000057919 */ /* 0x000e6c0000002200 */
[----:B------:R-:W0:Y:S08]  /*0050*/  S2UR UR5, SR_CTAID.X ;  /* 0x00000000000579c3 */ /* 0x000e300000002500 */
[----:B------:R-:W0:Y:S08]  /*0060*/  LDC R3, c[0x0][0x360] ;  /* 0x0000d800ff037b82 */ /* 0x000e300000000800 */
[----:B------:R-:W1:Y:S01]  /*0070*/  S2UR UR4, SR_CTAID.Y ;  /* 0x00000000000479c3 */ /* 0x000e620000002600 */
[----:B0-----:R-:W-:-:S05]  /*0080*/  IMAD R3, R3, UR5, R0 ;  /* 0x0000000503037c24 */ /* 0x001fca000f8e0200 */
[----:B--2---:R-:W-:Y:S01]  /*0090*/  ISETP.GE.AND P0, PT, R3, UR7, PT ;  /* 0x0000000703007c0c */ /* 0x004fe2000bf06270 */
[----:B-1----:R-:W-:-:S05]  /*00a0*/  IMAD R2, R2, UR4, R5 ;  /* 0x0000000402027c24 */ /* 0x002fca000f8e0205 */
[----:B------:R-:W-:-:S13]  /*00b0*/  ISETP.GE.OR P0, PT, R2, UR6, P0 ;  /* 0x0000000602007c0c */ /* 0x000fda0008706670 */
[----:B------:R-:W-:Y:S05]  /*00c0*/  @P0 EXIT ;  /* 0x000000000000094d */ /* 0x000fea0003800000 */
[----:B------:R-:W0:Y:S01]  /*00d0*/  LDC.64 R4, c[0x0][0x380] ;  /* 0x0000e000ff047b82 */ /* 0x000e220000000a00 */
[----:B------:R-:W1:Y:S01]  /*00e0*/  LDCU.64 UR4, c[0x0][0x358] ;  /* 0x00006b00ff0477ac */ /* 0x000e620008000a00 */
[----:B------:R-:W-:-:S04]  /*00f0*/  IMAD R2, R2, UR7, R3 ;  /* 0x0000000702027c24 */ /* 0x000fc8000f8e0203 */
[----:B0-----:R-:W-:-:S06]  /*0100*/  IMAD.WIDE R4, R2, 0x4, R4 ;  /* 0x0000000402047825 */ /* 0x001fcc00078e0204 */
[----:B-1----:R-:W2:Y:S01]  /*0110*/  LDG.E R4, desc[UR4][R4.64] ;  /* 0x0000000404047981 */ /* 0x002ea2000c1e1900 */
[----:B------:R-:W-:Y:S01]  /*0120*/  BSSY.RECONVERGENT B0, `(.L_x_0) ;  /* 0x0000018000007945 */ /* 0x000fe20003800200 */
[C---:B--2---:R-:W-:Y:S01]  /*0130*/  FMUL R3, R4.reuse, 1.4426950216293334961 ;  /* 0x3fb8aa3b04037820 */ /* 0x044fe20000400000 */
[----:B------:R-:W-:-:S04]  /*0140*/  FMUL R6, R4, -1.4426950216293334961 ;  /* 0xbfb8aa3b04067820 */ /* 0x000fc80000400000 */
[----:B------:R-:W-:Y:S02]  /*0150*/  FSETP.GEU.AND P0, PT, R3, -126, PT ;  /* 0xc2fc00000300780b */ /* 0x000fe40003f0e000 */
[----:B------:R-:W-:-:S11]  /*0160*/  FSETP.GEU.AND P1, PT, R6, -126, PT ;  /* 0xc2fc00000600780b */ /* 0x000fd60003f2e000 */
[----:B------:R-:W-:Y:S02]  /*0170*/  @!P0 FMUL R3, R3, 0.5 ;  /* 0x3f00000003038820 */ /* 0x000fe40000400000 */
[----:B------:R-:W-:Y:S02]  /*0180*/  @!P1 FMUL R6, R6, 0.5 ;  /* 0x3f00000006069820 */ /* 0x000fe40000400000 */
[----:B------:R-:W0:Y:S08]  /*0190*/  MUFU.EX2 R0, R3 ;  /* 0x0000000300007308 */ /* 0x000e300000000800 */
[----:B------:R-:W1:Y:S01]  /*01a0*/  MUFU.EX2 R7, R6 ;  /* 0x0000000600077308 */ /* 0x000e620000000800 */
[----:B0-----:R-:W-:Y:S01]  /*01b0*/  @!P0 FMUL R0, R0, R0 ;  /* 0x0000000000008220 */ /* 0x001fe20000400000 */
[----:B-1----:R-:W-:-:S04]  /*01c0*/  @!P1 FMUL R7, R7, R7 ;  /* 0x0000000707079220 */ /* 0x002fc80000400000 */
[C-C-:B------:R-:W-:Y:S01]  /*01d0*/  FADD R3, R0.reuse, R7.reuse ;  /* 0x0000000700037221 */ /* 0x140fe20000000000 */
[----:B------:R-:W-:-:S03]  /*01e0*/  FADD R0, R0, -R7 ;  /* 0x8000000700007221 */ /* 0x000fc60000000000 */
[----:B------:R-:W0:Y:S08]  /*01f0*/  MUFU.RCP R4, R3 ;  /* 0x0000000300047308 */ /* 0x000e300000001000 */
[----:B------:R-:W1:Y:S01]  /*0200*/  FCHK P0, R0, R3 ;  /* 0x0000000300007302 */ /* 0x000e620000000000 */
[----:B0-----:R-:W-:-:S04]  /*0210*/  FFMA R5, -R3, R4, 1 ;  /* 0x3f80000003057423 */ /* 0x001fc80000000104 */
[----:B------:R-:W-:-:S04]  /*0220*/  FFMA R5, R4, R5, R4 ;  /* 0x0000000504057223 */ /* 0x000fc80000000004 */
[----:B------:R-:W-:-:S04]  /*0230*/  FFMA R4, R0, R5, RZ ;  /* 0x0000000500047223 */ /* 0x000fc800000000ff */
[----:B------:R-:W-:-:S04]  /*0240*/  FFMA R7, -R3, R4, R0 ;  /* 0x0000000403077223 */ /* 0x000fc80000000100 */
[----:B------:R-:W-:Y:S01]  /*0250*/  FFMA R7, R5, R7, R4 ;  /* 0x0000000705077223 */ /* 0x000fe20000000004 */
[----:B-1----:R-:W-:Y:S06]  /*0260*/  @!P0 BRA `(.L_x_1) ;  /* 0x00000000000c8947 */ /* 0x002fec0003800000 */
[----:B------:R-:W-:-:S07]  /*0270*/  MOV R4, 0x290 ;  /* 0x0000029000047802 */ /* 0x000fce0000000f00 */
[----:B------:R-:W-:Y:S05]  /*0280*/  CALL.REL.NOINC `($__internal_0_$__cuda_sm3x_div_rn_noftz_f32_slowpath) ;  /* 0x0000000000187944 */ /* 0x000fea0003c00000 */
[----:B------:R-:W-:-:S07]  /*0290*/  IMAD.MOV.U32 R7, RZ, RZ, R0 ;  /* 0x000000ffff077224 */ /* 0x000fce00078e0000 */
.L_x_1:
[----:B------:R-:W-:Y:S05]  /*02a0*/  BSYNC.RECONVERGENT B0 ;  /* 0x0000000000007941 */ /* 0x000fea0003800200 */
.L_x_0:
[----:B------:R-:W0:Y:S02]  /*02b0*/  LDC.64 R4, c[0x0][0x388] ;  /* 0x0000e200ff047b82 */ /* 0x000e240000000a00 */
[----:B0-----:R-:W-:-:S05]  /*02c0*/  IMAD.WIDE R2, R2, 0x4, R4 ;  /* 0x0000000402027825 */ /* 0x001fca00078e0204 */
[----:B------:R-:W-:Y:S01]  /*02d0*/  STG.E desc[UR4][R2.64], R7 ;  /* 0x0000000702007986 */ /* 0x000fe2000c101904 */
[----:B------:R-:W-:Y:S05]  /*02e0*/  EXIT ;  /* 0x000000000000794d */ /* 0x000fea0003800000 */
        .weak           $__internal_0_$__cuda_sm3x_div_rn_noftz_f32_slowpath
        .type           $__internal_0_$__cuda_sm3x_div_rn_noftz_f32_slowpath,@function
        .size           $__internal_0_$__cuda_sm3x_div_rn_noftz_f32_slowpath,(.L_x_14 - $__internal_0_$__cuda_sm3x_div_rn_noftz_f32_slowpath)
$__internal_0_$__cuda_sm3x_div_rn_noftz_f32_slowpath:
[--C-:B------:R-:W-:Y:S01]  /*02f0*/  SHF.R.U32.HI R6, RZ, 0x17, R3.reuse ;  /* 0x00000017ff067819 */ /* 0x100fe20000011603 */
[----:B------:R-:W-:Y:S01]  /*0300*/  BSSY.RECONVERGENT B1, `(.L_x_2) ;  /* 0x0000064000017945 */ /* 0x000fe20003800200 */
[--C-:B------:R-:W-:Y:S01]  /*0310*/  SHF.R.U32.HI R5, RZ, 0x17, R0.reuse ;  /* 0x00000017ff057819 */ /* 0x100fe20000011600 */
[----:B------:R-:W-:Y:S01]  /*0320*/  IMAD.MOV.U32 R7, RZ, RZ, R0 ;  /* 0x000000ffff077224 */ /* 0x000fe200078e0000 */
[----:B------:R-:W-:Y:S01]  /*0330*/  LOP3.LUT R6, R6, 0xff, RZ, 0xc0, !PT ;  /* 0x000000ff06067812 */ /* 0x000fe200078ec0ff */
[----:B------:R-:W-:Y:S01]  /*0340*/  IMAD.MOV.U32 R8, RZ, RZ, R3 ;  /* 0x000000ffff087224 */ /* 0x000fe200078e0003 */
[----:B------:R-:W-:-:S03]  /*0350*/  LOP3.LUT R5, R5, 0xff, RZ, 0xc0, !PT ;  /* 0x000000ff05057812 */ /* 0x000fc600078ec0ff */
[----:B------:R-:W-:Y:S02]  /*0360*/  VIADD R11, R6, 0xffffffff ;  /* 0xffffffff060b7836 */ /* 0x000fe40000000000 */
[----:B------:R-:W-:-:S03]  /*0370*/  VIADD R10, R5, 0xffffffff ;  /* 0xffffffff050a7836 */ /* 0x000fc60000000000 */
[----:B------:R-:W-:-:S04]  /*0380*/  ISETP.GT.U32.AND P0, PT, R11, 0xfd, PT ;  /* 0x000000fd0b00780c */ /* 0x000fc80003f04070 */
[----:B------:R-:W-:-:S13]  /*0390*/  ISETP.GT.U32.OR P0, PT, R10, 0xfd, P0 ;  /* 0x000000fd0a00780c */ /* 0x000fda0000704470 */
[----:B------:R-:W-:Y:S01]  /*03a0*/  @!P0 IMAD.MOV.U32 R9, RZ, RZ, RZ ;  /* 0x000000ffff098224 */ /* 0x000fe200078e00ff */
[----:B------:R-:W-:Y:S06]  /*03b0*/  @!P0 BRA `(.L_x_3) ;  /* 0x00000000005c8947 */ /* 0x000fec0003800000 */
[----:B------:R-:W-:Y:S02]  /*03c0*/  FSETP.GTU.FTZ.AND P0, PT, |R0|, +INF , PT ;  /* 0x7f8000000000780b */ /* 0x000fe40003f1c200 */
[----:B------:R-:W-:-:S04]  /*03d0*/  FSETP.GTU.FTZ.AND P1, PT, |R3|, +INF , PT ;  /* 0x7f8000000300780b */ /* 0x000fc80003f3c200 */
[----:B------:R-:W-:-:S13]  /*03e0*/  PLOP3.LUT P0, PT, P0, P1, PT, 0xf8, 0x8f ;  /* 0x00000000008f781c */ /* 0x000fda0000703f70 */
[----:B------:R-:W-:Y:S05]  /*03f0*/  @P0 BRA `(.L_x_4) ;  /* 0x00000004004c0947 */ /* 0x000fea0003800000 */
[----:B------:R-:W-:-:S13]  /*0400*/  LOP3.LUT P0, RZ, R8, 0x7fffffff, R7, 0xc8, !PT ;  /* 0x7fffffff08ff7812 */ /* 0x000fda000780c807 */
[----:B------:R-:W-:Y:S05]  /*0410*/  @!P0 BRA `(.L_x_5) ;  /* 0x00000004003c8947 */ /* 0x000fea0003800000 */
[C---:B------:R-:W-:Y:S02]  /*0420*/  FSETP.NEU.FTZ.AND P2, PT, |R0|.reuse, +INF , PT ;  /* 0x7f8000000000780b */ /* 0x040fe40003f5d200 */
[----:B------:R-:W-:Y:S02]  /*0430*/  FSETP.NEU.FTZ.AND P1, PT, |R3|, +INF , PT ;  /* 0x7f8000000300780b */ /* 0x000fe40003f3d200 */
[----:B------:R-:W-:-:S11]  /*0440*/  FSETP.NEU.FTZ.AND P0, PT, |R0|, +INF , PT ;  /* 0x7f8000000000780b */ /* 0x000fd60003f1d200 */
[----:B------:R-:W-:Y:S05]  /*0450*/  @!P1 BRA !P2, `(.L_x_5) ;  /* 0x00000004002c9947 */ /* 0x000fea0005000000 */
[----:B------:R-:W-:-:S04]  /*0460*/  LOP3.LUT P2, RZ, R7, 0x7fffffff, RZ, 0xc0, !PT ;  /* 0x7fffffff07ff7812 */ /* 0x000fc8000784c0ff */
[----:B------:R-:W-:-:S13]  /*0470*/  PLOP3.LUT P1, PT, P1, P2, PT, 0x2f, 0xf2 ;  /* 0x0000000000f2781c */ /* 0x000fda0000f24577 */
[----:B------:R-:W-:Y:S05]  /*0480*/  @P1 BRA `(.L_x_6) ;  /* 0x0000000400181947 */ /* 0x000fea0003800000 */
[----:B------:R-:W-:-:S04]  /*0490*/  LOP3.LUT P1, RZ, R8, 0x7fffffff, RZ, 0xc0, !PT ;  /* 0x7fffffff08ff7812 */ /* 0x000fc8000782c0ff */
[----:B------:R-:W-:-:S13]  /*04a0*/  PLOP3.LUT P0, PT, P0, P1, PT, 0x2f, 0xf2 ;  /* 0x0000000000f2781c */ /* 0x000fda0000702577 */
[----:B------:R-:W-:Y:S05]  /*04b0*/  @P0 BRA `(.L_x_7) ;  /* 0x0000000400000947 */ /* 0x000fea0003800000 */
[----:B------:R-:W-:Y:S02]  /*04c0*/  ISETP.GE.AND P0, PT, R10, RZ, PT ;  /* 0x000000ff0a00720c */ /* 0x000fe40003f06270 */
[----:B------:R-:W-:-:S11]  /*04d0*/  ISETP.GE.AND P1, PT, R11, RZ, PT ;  /* 0x000000ff0b00720c */ /* 0x000fd60003f26270 */
[----:B------:R-:W-:Y:S02]  /*04e0*/  @P0 IMAD.MOV.U32 R9, RZ, RZ, RZ ;  /* 0x000000ffff090224 */ /* 0x000fe400078e00ff */
[----:B------:R-:W-:Y:S01]  /*04f0*/  @!P0 FFMA R7, R0, 1.84467440737095516160e+19, RZ ;  /* 0x5f80000000078823 */ /* 0x000fe200000000ff */
[----:B------:R-:W-:Y:S02]  /*0500*/  @!P0 IMAD.MOV.U32 R9, RZ, RZ, -0x40 ;  /* 0xffffffc0ff098424 */ /* 0x000fe400078e00ff */
[----:B------:R-:W-:Y:S02]  /*0510*/  @!P1 FFMA R8, R3, 1.84467440737095516160e+19, RZ ;  /* 0x5f80000003089823 */ /* 0x000fe400000000ff */
[----:B------:R-:W-:-:S07]  /*0520*/  @!P1 VIADD R9, R9, 0x40 ;  /* 0x0000004009099836 */ /* 0x000fce0000000000 */
.L_x_3:
[----:B------:R-:W-:Y:S01]  /*0530*/  LEA R3, R6, 0xc0800000, 0x17 ;  /* 0xc080000006037811 */ /* 0x000fe200078eb8ff */
[----:B------:R-:W-:Y:S01]  /*0540*/  VIADD R5, R5, 0xffffff81 ;  /* 0xffffff8105057836 */ /* 0x000fe20000000000 */
[----:B------:R-:W-:Y:S03]  /*0550*/  BSSY.RECONVERGENT B2, `(.L_x_8) ;  /* 0x0000035000027945 */ /* 0x000fe60003800200 */
[----:B------:R-:W-:Y:S01]  /*0560*/  IMAD.IADD R3, R8, 0x1, -R3 ;  /* 0x0000000108037824 */ /* 0x000fe200078e0a03 */
[C---:B------:R-:W-:Y:S01]  /*0570*/  IADD3 R6, PT, PT, R5.reuse, 0x7f, -R6 ;  /* 0x0000007f05067810 */ /* 0x040fe20007ffe806 */
[----:B------:R-:W-:Y:S02]  /*0580*/  IMAD R0, R5, -0x800000, R7 ;  /* 0xff80000005007824 */ /* 0x000fe400078e0207 */
[----:B------:R-:W0:Y:S01]  /*0590*/  MUFU.RCP R8, R3 ;  /* 0x0000000300087308 */ /* 0x000e220000001000 */
[----:B------:R-:W-:Y:S01]  /*05a0*/  FADD.FTZ R11, -R3, -RZ ;  /* 0x800000ff030b7221 */ /* 0x000fe20000010100 */
[----:B------:R-:W-:-:S03]  /*05b0*/  IMAD.IADD R6, R6, 0x1, R9 ;  /* 0x0000000106067824 */ /* 0x000fc600078e0209 */
[----:B0-----:R-:W-:-:S04]  /*05c0*/  FFMA R13, R8, R11, 1 ;  /* 0x3f800000080d7423 */ /* 0x001fc8000000000b */
[----:B------:R-:W-:-:S04]  /*05d0*/  FFMA R10, R8, R13, R8 ;  /* 0x0000000d080a7223 */ /* 0x000fc80000000008 */
[----:B------:R-:W-:-:S04]  /*05e0*/  FFMA R7, R0, R10, RZ ;  /* 0x0000000a00077223 */ /* 0x000fc800000000ff */
[----:B------:R-:W-:-:S04]  /*05f0*/  FFMA R8, R11, R7, R0 ;  /* 0x000000070b087223 */ /* 0x000fc80000000000 */
[----:B------:R-:W-:-:S04]  /*0600*/  FFMA R7, R10, R8, R7 ;  /* 0x000000080a077223 */ /* 0x000fc80000000007 */
[----:B------:R-:W-:-:S04]  /*0610*/  FFMA R8, R11, R7, R0 ;  /* 0x000000070b087223 */ /* 0x000fc80000000000 */
[----:B------:R-:W-:-:S05]  /*0620*/  FFMA R0, R10, R8, R7 ;  /* 0x000000080a007223 */ /* 0x000fca0000000007 */
[----:B------:R-:W-:-:S04]  /*0630*/  SHF.R.U32.HI R3, RZ, 0x17, R0 ;  /* 0x00000017ff037819 */ /* 0x000fc80000011600 */
[----:B------:R-:W-:-:S05]  /*0640*/  LOP3.LUT R3, R3, 0xff, RZ, 0xc0, !PT ;  /* 0x000000ff03037812 */ /* 0x000fca00078ec0ff */
[----:B------:R-:W-:-:S04]  /*0650*/  IMAD.IADD R9, R3, 0x1, R6 ;  /* 0x0000000103097824 */ /* 0x000fc800078e0206 */
[----:B------:R-:W-:-:S05]  /*0660*/  VIADD R3, R9, 0xffffffff ;  /* 0xffffffff09037836 */ /* 0x000fca0000000000 */
[----:B------:R-:W-:-:S13]  /*0670*/  ISETP.GE.U32.AND P0, PT, R3, 0xfe, PT ;  /* 0x000000fe0300780c */ /* 0x000fda0003f06070 */
[----:B------:R-:W-:Y:S05]  /*0680*/  @!P0 BRA `(.L_x_9) ;  /* 0x0000000000808947 */ /* 0x000fea0003800000 */
[----:B------:R-:W-:-:S13]  /*0690*/  ISETP.GT.AND P0, PT, R9, 0xfe, PT ;  /* 0x000000fe0900780c */ /* 0x000fda0003f04270 */
[----:B------:R-:W-:Y:S05]  /*06a0*/  @P0 BRA `(.L_x_10) ;  /* 0x00000000006c0947 */ /* 0x000fea0003800000 */
[----:B------:R-:W-:-:S13]  /*06b0*/  ISETP.GE.AND P0, PT, R9, 0x1, PT ;  /* 0x000000010900780c */ /* 0x000fda0003f06270 */
[----:B------:R-:W-:Y:S05]  /*06c0*/  @P0 BRA `(.L_x_11) ;  /* 0x0000000000740947 */ /* 0x000fea0003800000 */
[----:B------:R-:W-:Y:S02]  /*06d0*/  ISETP.GE.AND P0, PT, R9, -0x18, PT ;  /* 0xffffffe80900780c */ /* 0x000fe40003f06270 */
[----:B------:R-:W-:-:S11]  /*06e0*/  LOP3.LUT R0, R0, 0x80000000, RZ, 0xc0, !PT ;  /* 0x8000000000007812 */ /* 0x000fd600078ec0ff */
[----:B------:R-:W-:Y:S05]  /*06f0*/  @!P0 BRA `(.L_x_11) ;  /* 0x0000000000688947 */ /* 0x000fea0003800000 */
[CCC-:B------:R-:W-:Y:S01]  /*0700*/  FFMA.RZ R3, R10.reuse, R8.reuse, R7.reuse ;  /* 0x000000080a037223 */ /* 0x1c0fe2000000c007 */
[CCC-:B------:R-:W-:Y:S01]  /*0710*/  FFMA.RM R6, R10.reuse, R8.reuse, R7.reuse ;  /* 0x000000080a067223 */ /* 0x1c0fe20000004007 */
[C---:B------:R-:W-:Y:S02]  /*0720*/  ISETP.NE.AND P2, PT, R9.reuse, RZ, PT ;  /* 0x000000ff0900720c */ /* 0x040fe40003f45270 */
[----:B------:R-:W-:Y:S02]  /*0730*/  ISETP.NE.AND P1, PT, R9, RZ, PT ;  /* 0x000000ff0900720c */ /* 0x000fe40003f25270 */
[----:B------:R-:W-:Y:S01]  /*0740*/  LOP3.LUT R5, R3, 0x7fffff, RZ, 0xc0, !PT ;  /* 0x007fffff03057812 */ /* 0x000fe200078ec0ff */
[----:B------:R-:W-:Y:S01]  /*0750*/  FFMA.RP R3, R10, R8, R7 ;  /* 0x000000080a037223 */ /* 0x000fe20000008007 */
[----:B------:R-:W-:Y:S02]  /*0760*/  VIADD R8, R9, 0x20 ;  /* 0x0000002009087836 */ /* 0x000fe40000000000 */
[----:B------:R-:W-:Y:S01]  /*0770*/  LOP3.LUT R5, R5, 0x800000, RZ, 0xfc, !PT ;  /* 0x0080000005057812 */ /* 0x000fe200078efcff */
[----:B------:R-:W-:Y:S01]  /*0780*/  IMAD.MOV R7, RZ, RZ, -R9 ;  /* 0x000000ffff077224 */ /* 0x000fe200078e0a09 */
[----:B------:R-:W-:-:S02]  /*0790*/  FSETP.NEU.FTZ.AND P0, PT, R3, R6, PT ;  /* 0x000000060300720b */ /* 0x000fc40003f1d000 */
[----:B------:R-:W-:Y:S02]  /*07a0*/  SHF.L.U32 R8, R5, R8, RZ ;  /* 0x0000000805087219 */ /* 0x000fe400000006ff */
[----:B------:R-:W-:Y:S02]  /*07b0*/  SEL R6, R7, RZ, P2 ;  /* 0x000000ff07067207 */ /* 0x000fe40001000000 */
[----:B------:R-:W-:Y:S02]  /*07c0*/  ISETP.NE.AND P1, PT, R8, RZ, P1 ;  /* 0x000000ff0800720c */ /* 0x000fe40000f25270 */
[----:B------:R-:W-:Y:S02]  /*07d0*/  SHF.R.U32.HI R6, RZ, R6, R5 ;  /* 0x00000006ff067219 */ /* 0x000fe40000011605 */
[----:B------:R-:W-:Y:S02]  /*07e0*/  PLOP3.LUT P0, PT, P0, P1, PT, 0xf8, 0x8f ;  /* 0x00000000008f781c */ /* 0x000fe40000703f70 */
[----:B------:R-:W-:-:S02]  /*07f0*/  SHF.R.U32.HI R8, RZ, 0x1, R6 ;  /* 0x00000001ff087819 */ /* 0x000fc40000011606 */
[----:B------:R-:W-:-:S04]  /*0800*/  SEL R3, RZ, 0x1, !P0 ;  /* 0x00000001ff037807 */ /* 0x000fc80004000000 */
[----:B------:R-:W-:-:S04]  /*0810*/  LOP3.LUT R3, R3, 0x1, R8, 0xf8, !PT ;  /* 0x0000000103037812 */ /* 0x000fc800078ef808 */
[----:B------:R-:W-:-:S05]  /*0820*/  LOP3.LUT R3, R3, R6, RZ, 0xc0, !PT ;  /* 0x0000000603037212 */ /* 0x000fca00078ec0ff */
[----:B------:R-:W-:-:S05]  /*0830*/  IMAD.IADD R3, R8, 0x1, R3 ;  /* 0x0000000108037824 */ /* 0x000fca00078e0203 */
[----:B------:R-:W-:Y:S01]  /*0840*/  LOP3.LUT R0, R3, R0, RZ, 0xfc, !PT ;  /* 0x0000000003007212 */ /* 0x000fe200078efcff */
[----:B------:R-:W-:Y:S06]  /*0850*/  BRA `(.L_x_11) ;  /* 0x0000000000107947 */ /* 0x000fec0003800000 */
.L_x_10:
[----:B------:R-:W-:-:S04]  /*0860*/  LOP3.LUT R0, R0, 0x80000000, RZ, 0xc0, !PT ;  /* 0x8000000000007812 */ /* 0x000fc800078ec0ff */
[----:B------:R-:W-:Y:S01]  /*0870*/  LOP3.LUT R0, R0, 0x7f800000, RZ, 0xfc, !PT ;  /* 0x7f80000000007812 */ /* 0x000fe200078efcff */
[----:B------:R-:W-:Y:S06]  /*0880*/  BRA `(.L_x_11) ;  /* 0x0000000000047947 */ /* 0x000fec0003800000 */
.L_x_9:
[----:B------:R-:W-:-:S07]  /*0890*/  IMAD R0, R6, 0x800000, R0 ;  /* 0x0080000006007824 */ /* 0x000fce00078e0200 */
.L_x_11:
[----:B------:R-:W-:Y:S05]  /*08a0*/  BSYNC.RECONVERGENT B2 ;  /* 0x0000000000027941 */ /* 0x000fea0003800200 */
.L_x_8:
[----:B------:R-:W-:Y:S05]  /*08b0*/  BRA `(.L_x_12) ;  /* 0x0000000000207947 */ /* 0x000fea0003800000 */
.L_x_7:
[----:B------:R-:W-:-:S04]  /*08c0*/  LOP3.LUT R0, R8, 0x80000000, R7, 0x48, !PT ;  /* 0x8000000008007812 */ /* 0x000fc800078e4807 */
[----:B------:R-:W-:Y:S01]  /*08d0*/  LOP3.LUT R0, R0, 0x7f800000, RZ, 0xfc, !PT ;  /* 0x7f80000000007812 */ /* 0x000fe200078efcff */
[----:B------:R-:W-:Y:S06]  /*08e0*/  BRA `(.L_x_12) ;  /* 0x0000000000147947 */ /* 0x000fec0003800000 */
.L_x_6:
[----:B------:R-:W-:Y:S01]  /*08f0*/  LOP3.LUT R0, R8, 0x80000000, R7, 0x48, !PT ;  /* 0x8000000008007812 */ /* 0x000fe200078e4807 */
[----:B------:R-:W-:Y:S06]  /*0900*/  BRA `(.L_x_12) ;  /* 0x00000000000c7947 */ /* 0x000fec0003800000 */
.L_x_5:
[----:B------:R-:W0:Y:S01]  /*0910*/  MUFU.RSQ R0, -QNAN ;  /* 0xffc0000000007908 */ /* 0x000e220000001400 */
[----:B------:R-:W-:Y:S05]  /*0920*/  BRA `(.L_x_12) ;  /* 0x0000000000047947 */ /* 0x000fea0003800000 */
.L_x_4:
[----:B------:R-:W-:-:S07]  /*0930*/  FADD.FTZ R0, R0, R3 ;  /* 0x0000000300007221 */ /* 0x000fce0000010000 */
.L_x_12:
[----:B------:R-:W-:Y:S05]  /*0940*/  BSYNC.RECONVERGENT B1 ;  /* 0x0000000000017941 */ /* 0x000fea0003800200 */
.L_x_2:
[----:B------:R-:W-:-:S04]  /*0950*/  IMAD.MOV.U32 R5, RZ, RZ, 0x0 ;  /* 0x00000000ff057424 */ /* 0x000fc800078e00ff */
[----:B0-----:R-:W-:Y:S05]  /*0960*/  RET.REL.NODEC R4 `(_Z11tanh_kernelPKfPfii) ;  /* 0xfffffff404a47950 */ /* 0x001fea0003c3ffff */
.L_x_13:
[----:B------:R-:W-:-:S00]  /*0970*/  BRA `(.L_x_13) ;  /* 0xfffffffc00fc7947 */ /* 0x000fc0000383ffff */
[----:B------:R-:W-:-:S00]  /*0980*/  NOP ;  /* 0x0000000000007918 */ /* 0x000fc00000000000 */
[----:B------:R-:W-:-:S00]  /*0990*/  NOP ;  /* 0x0000000000007918 */ /* 0x000fc00000000000 */
[----:B------:R-:W-:-:S00]  /*09a0*/  NOP ;  /* 0x0000000000007918 */ /* 0x000fc00000000000 */
[----:B------:R-:W-:-:S00]  /*09b0*/  NOP ;  /* 0x0000000000007918 */ /* 0x000fc00000000000 */
[----:B------:R-:W-:-:S00]  /*09c0*/  NOP ;  /* 0x0000000000007918 */ /* 0x000fc00000000000 */
[----:B------:R-:W-:-:S00]  /*09d0*/  NOP ;  /* 0x0000000000007918 */ /* 0x000fc00000000000 */
[----:B------:R-:W-:-:S00]  /*09e0*/  NOP ;  /* 0x0000000000007918 */ /* 0x000fc00000000000 */
[----:B------:R-:W-:-:S00]  /*09f0*/  NOP ;  /* 0x0000000000007918 */ /* 0x000fc00000000000 */
.L_x_14:


//--------------------- .nv.shared.reserved.0     --------------------------
	.section	.nv.shared.reserved.0,"aw",@nobits
	.weak		__nv_reservedSMEM_offset_0_alias
	.size		__nv_reservedSMEM_offset_0_alias, 0, 64
	.other		__nv_reservedSMEM_offset_0_alias,@"STO_CUDA_RESERVED_SHARED STV_DEFAULT"
__nv_reservedSMEM_offset_0_alias:
	.zero		0
	.zero		64


//--------------------- .nv.constant0._Z11tanh_kernelPKfPfii --------------------------
	.section	.nv.constant0._Z11tanh_kernelPKfPfii,"a",@progbits
	.sectionflags	@""
	.align	4
.nv.constant0._Z11tanh_kernelPKfPfii:
	.zero		920


//--------------------- SYMBOLS --------------------------

	.type		.nv.reservedSmem.offset0,@object
	.size		.nv.reservedSmem.offset0,0x4
